//
// Generated by NVIDIA NVVM Compiler
//
// Compiler Build ID: CL-36424714
// Cuda compilation tools, release 13.0, V13.0.88
// Based on NVVM 20.0.0
//

.version 9.0
.target sm_100
.address_size 64

	// .globl	_Z22printBlockIndexFromEndv
.extern .func  (.param .b32 func_retval0) vprintf
(
	.param .b64 vprintf_param_0,
	.param .b64 vprintf_param_1
)
;
.global .align 1 .b8 $str[49] = {84, 104, 114, 101, 97, 100, 32, 37, 100, 32, 105, 110, 32, 98, 108, 111, 99, 107, 32, 37, 100, 32, 112, 114, 105, 110, 116, 115, 32, 105, 110, 100, 101, 120, 32, 102, 114, 111, 109, 32, 101, 110, 100, 58, 32, 37, 100, 10};

.visible .entry _Z22printBlockIndexFromEndv()
{
	.local .align 8 .b8 	__local_depot0[16];
	.reg .b64 	%SP;
	.reg .b64 	%SPL;
	.reg .b32 	%r<8>;
	.reg .b64 	%rd<5>;

	mov.u64 	%SPL, __local_depot0;
	cvta.local.u64 	%SP, %SPL;
	add.u64 	%rd1, %SP, 0;
	add.u64 	%rd2, %SPL, 0;
	mov.u32 	%r1, %nctaid.x;
	mov.u32 	%r2, %ctaid.x;
	not.b32 	%r3, %r2;
	add.s32 	%r4, %r1, %r3;
	mov.u32 	%r5, %tid.x;
	st.local.v2.u32 	[%rd2], {%r5, %r2};
	st.local.u32 	[%rd2+8], %r4;
	mov.u64 	%rd3, $str;
	cvta.global.u64 	%rd4, %rd3;
	{ // callseq 0, 0
	.param .b64 param0;
	st.param.b64 	[param0], %rd4;
	.param .b64 param1;
	st.param.b64 	[param1], %rd1;
	.param .b32 retval0;
	call.uni (retval0), 
	vprintf, 
	(
	param0, 
	param1
	);
	ld.param.b32 	%r6, [retval0];
	} // callseq 0
	ret;

}


// ===== COMPILED SASS (sm_100) =====

	.target	sm_100

	.elftype	@"ET_EXEC"


//--------------------- .note.nv.tkinfo           --------------------------
	.section	.note.nv.tkinfo,"",@"SHT_NOTE"
	.sectionflags	@"SHF_NOTE_NV_TKINFO"
	.tkinfo
        /*0018*/ 	.word	0x00000002
        /*0030*/ 	.string	""
        /*0030*/ 	.string	"ptxas"
        /*0030*/ 	.string	"Cuda compilation tools, release 13.0, V13.0.88"
        /*0030*/ 	.string	"Build cuda_13.0.r13.0/compiler.36424714_0"
        /*0030*/ 	.string	"-arch sm_100 -m 64 "



//--------------------- .note.nv.cuinfo           --------------------------
	.section	.note.nv.cuinfo,"",@"SHT_NOTE"
	.sectionflags	@"SHF_NOTE_NV_CUINFO"
        /*0018*/ 	.short	0x0002
        /*001a*/ 	.short	0x0064
        /*001c*/ 	.short	0x0082
	.zero		2


//--------------------- .nv.info                  --------------------------
	.section	.nv.info,"",@"SHT_CUDA_INFO"
	.align	4


	//----- nvinfo : EIATTR_REGCOUNT
	.align		4
        /*0000*/ 	.byte	0x04, 0x2f
        /*0002*/ 	.short	(.L_2 - .L_1)
	.align		4
.L_1:
        /*0004*/ 	.word	index@(_Z22printBlockIndexFromEndv)
        /*0008*/ 	.word	0x00000018


	//----- nvinfo : EIATTR_FRAME_SIZE
	.align		4
.L_2:
        /*000c*/ 	.byte	0x04, 0x11
        /*000e*/ 	.short	(.L_4 - .L_3)
	.align		4
.L_3:
        /*0010*/ 	.word	index@(_Z22printBlockIndexFromEndv)
        /*0014*/ 	.word	0x00000010


	//----- nvinfo : EIATTR_MIN_STACK_SIZE
	.align		4
.L_4:
        /*0018*/ 	.byte	0x04, 0x12
        /*001a*/ 	.short	(.L_6 - .L_5)
	.align		4
.L_5:
        /*001c*/ 	.word	index@(_Z22printBlockIndexFromEndv)
        /*0020*/ 	.word	0x00000010
.L_6:


//--------------------- .nv.compat                --------------------------
	.section	.nv.compat,"",@"SHT_CUDA_COMPAT_INFO"
	.align	4
        /*0000*/ 	.byte	0x02, 0x09, 0x00, 0x00, 0x02, 0x02, 0x01, 0x00, 0x02, 0x05, 0x05, 0x00, 0x03, 0x07, 0x01, 0x01
        /*0010*/ 	.byte	0x02, 0x03, 0x00, 0x00, 0x02, 0x06, 0x01, 0x00, 0x04, 0x0b, 0x08, 0x00, 0x09, 0x00, 0x00, 0x00
        /*0020*/ 	.byte	0x00, 0x00, 0x00, 0x00


//--------------------- .nv.info._Z22printBlockIndexFromEndv --------------------------
	.section	.nv.info._Z22printBlockIndexFromEndv,"",@"SHT_CUDA_INFO"
	.sectionflags	@""
	.align	4


	//----- nvinfo : EIATTR_CUDA_API_VERSION
	.align		4
        /*0000*/ 	.byte	0x04, 0x37
        /*0002*/ 	.short	(.L_8 - .L_7)
.L_7:
        /*0004*/ 	.word	0x00000082


	//----- nvinfo : EIATTR_SPARSE_MMA_MASK
	.align		4
.L_8:
        /*0008*/ 	.byte	0x03, 0x50
        /*000a*/ 	.short	0x0000


	//----- nvinfo : EIATTR_MAXREG_COUNT
	.align		4
        /*000c*/ 	.byte	0x03, 0x1b
        /*000e*/ 	.short	0x00ff


	//----- nvinfo : EIATTR_EXTERNS
	.align		4
        /*0010*/ 	.byte	0x04, 0x0f
        /*0012*/ 	.short	(.L_10 - .L_9)


	//   ....[0]....
	.align		4
.L_9:
        /*0014*/ 	.word	index@(vprintf)


	//----- nvinfo : EIATTR_MERCURY_ISA_VERSION
	.align		4
.L_10:
        /*0018*/ 	.byte	0x03, 0x5f
        /*001a*/ 	.short	0x0101


	//----- nvinfo : EIATTR_VRC_CTA_INIT_COUNT
	.align		4
        /*001c*/ 	.byte	0x02, 0x4a
	.zero		1
	.zero		1


	//----- nvinfo : EIATTR_SYSCALL_OFFSETS
	.align		4
        /*0020*/ 	.byte	0x04, 0x46
        /*0022*/ 	.short	(.L_12 - .L_11)


	//   ....[0]....
.L_11:
        /*0024*/ 	.word	0x00000130


	//----- nvinfo : EIATTR_EXIT_INSTR_OFFSETS
	.align		4
.L_12:
        /*0028*/ 	.byte	0x04, 0x1c
        /*002a*/ 	.short	(.L_14 - .L_13)


	//   ....[0]....
.L_13:
        /*002c*/ 	.word	0x00000140


	//----- nvinfo : EIATTR_SW_WAR
	.align		4
.L_14:
        /*0030*/ 	.byte	0x04, 0x36
        /*0032*/ 	.short	(.L_16 - .L_15)
.L_15:
        /*0034*/ 	.word	0x00000008
.L_16:


//--------------------- .nv.callgraph             --------------------------
	.section	.nv.callgraph,"",@"SHT_CUDA_CALLGRAPH"
	.align	4
	.sectionentsize	8
	.align		4
        /*0000*/ 	.word	0x00000000
	.align		4
        /*0004*/ 	.word	0xffffffff
	.align		4
        /*0008*/ 	.word	index@(_Z22printBlockIndexFromEndv)
	.align		4
        /*000c*/ 	.word	index@(vprintf)
	.align		4
        /*0010*/ 	.word	0x00000000
	.align		4
        /*0014*/ 	.word	0xfffffffe
	.align		4
        /*0018*/ 	.word	0x00000000
	.align		4
        /*001c*/ 	.word	0xfffffffd
	.align		4
        /*0020*/ 	.word	0x00000000
	.align		4
        /*0024*/ 	.word	0xfffffffc


//--------------------- .nv.constant4             --------------------------
	.section	.nv.constant4,"a",@progbits
	.align	8
	.align		8
.nv.constant4:
        /*0000*/ 	.dword	vprintf
	.align		8
        /*0008*/ 	.dword	$str


//--------------------- .text._Z22printBlockIndexFromEndv --------------------------
	.section	.text._Z22printBlockIndexFromEndv,"ax",@progbits
	.align	128
        .global         _Z22printBlockIndexFromEndv
        .type           _Z22printBlockIndexFromEndv,@function
        .size           _Z22printBlockIndexFromEndv,(.L_x_2 - _Z22printBlockIndexFromEndv)
        .other          _Z22printBlockIndexFromEndv,@"STO_CUDA_ENTRY STV_DEFAULT"
_Z22printBlockIndexFromEndv:
.text._Z22printBlockIndexFromEndv:
[----:B------:R-:W0:Y:S01]  /*0000*/  LDC R1, c[0x0][0x37c] ;  /* 0x0000df00ff017b82 */ /* 0x000e220000000800 */
[----:B------:R-:W1:Y:S01]  /*0010*/  S2R R9, SR_CTAID.X ;  /* 0x0000000000097919 */ /* 0x000e620000002500 */
[----:B------:R-:W2:Y:S01]  /*0020*/  LDCU UR5, c[0x0][0x2fc] ;  /* 0x00005f80ff0577ac */ /* 0x000ea20008000800 */
[----:B------:R-:W-:Y:S01]  /*0030*/  MOV R2, 0x0 ;  /* 0x0000000000027802 */ /* 0x000fe20000000f00 */
[----:B0-----:R-:W-:Y:S01]  /*0040*/  VIADD R1, R1, 0xfffffff0 ;  /* 0xfffffff001017836 */ /* 0x001fe20000000000 */
[----:B------:R-:W0:Y:S01]  /*0050*/  S2R R8, SR_TID.X ;  /* 0x0000000000087919 */ /* 0x000e220000002100 */
[----:B------:R-:W3:Y:S03]  /*0060*/  LDCU UR6, c[0x0][0x370] ;  /* 0x00006e00ff0677ac */ /* 0x000ee60008000800 */
[----:B------:R-:W4:Y:S01]  /*0070*/  LDC.64 R2, c[0x4][R2] ;  /* 0x0100000002027b82 */ /* 0x000f220000000a00 */
[----:B------:R-:W5:Y:S02]  /*0080*/  LDCU UR4, c[0x0][0x2f8] ;  /* 0x00005f00ff0477ac */ /* 0x000f640008000800 */
[----:B-----5:R-:W-:-:S04]  /*0090*/  IADD3 R6, P0, PT, R1, UR4, RZ ;  /* 0x0000000401067c10 */ /* 0x020fc8000ff1e0ff */
[----:B--2---:R-:W-:Y:S02]  /*00a0*/  IADD3.X R7, PT, PT, RZ, UR5, RZ, P0, !PT ;  /* 0x00000005ff077c10 */ /* 0x004fe400087fe4ff */
[----:B-1----:R-:W-:Y:S01]  /*00b0*/  LOP3.LUT R0, RZ, R9, RZ, 0x33, !PT ;  /* 0x00000009ff007212 */ /* 0x002fe200078e33ff */
[----:B0-----:R0:W-:Y:S04]  /*00c0*/  STL.64 [R1], R8 ;  /* 0x0000000801007387 */ /* 0x0011e80000100a00 */
[----:B---3--:R-:W-:Y:S01]  /*00d0*/  VIADD R0, R0, UR6 ;  /* 0x0000000600007c36 */ /* 0x008fe20008000000 */
[----:B------:R-:W1:Y:S04]  /*00e0*/  LDCU.64 UR6, c[0x4][0x8] ;  /* 0x01000100ff0677ac */ /* 0x000e680008000a00 */
[----:B------:R0:W-:Y:S01]  /*00f0*/  STL [R1+0x8], R0 ;  /* 0x0000080001007387 */ /* 0x0001e20000100800 */
[----:B-1----:R-:W-:Y:S01]  /*0100*/  MOV R4, UR6 ;  /* 0x0000000600047c02 */ /* 0x002fe20008000f00 */
[----:B0---4-:R-:W-:-:S07]  /*0110*/  IMAD.U32 R5, RZ, RZ, UR7 ;  /* 0x00000007ff057e24 */ /* 0x011fce000f8e00ff */
[----:B------:R-:W-:-:S07]  /*0120*/  LEPC R20, `(.L_x_0) ;  /* 0x000000001014794e */ /* 0x000fce0000000000 */
[----:B------:R-:W-:Y:S05]  /*0130*/  CALL.ABS.NOINC R2 ;  /* 0x0000000002007343 */ /* 0x000fea0003c00000 */
.L_x_0:
[----:B------:R-:W-:Y:S05]  /*0140*/  EXIT ;  /* 0x000000000000794d */ /* 0x000fea0003800000 */
.L_x_1:
[----:B------:R-:W-:-:S00]  /*0150*/  BRA `(.L_x_1) ;  /* 0xfffffffc00fc7947 */ /* 0x000fc0000383ffff */
[----:B------:R-:W-:-:S00]  /*0160*/  NOP ;  /* 0x0000000000007918 */ /* 0x000fc00000000000 */
        /* <DEDUP_REMOVED lines=9> */
.L_x_2:


//--------------------- .nv.global.init           --------------------------
	.section	.nv.global.init,"aw",@progbits
.nv.global.init:
	.type		$str,@object
	.size		$str,(.L_0 - $str)
$str:
        /*0000*/ 	.byte	0x54, 0x68, 0x72, 0x65, 0x61, 0x64, 0x20, 0x25, 0x64, 0x20, 0x69, 0x6e, 0x20, 0x62, 0x6c, 0x6f
        /*0010*/ 	.byte	0x63, 0x6b, 0x20, 0x25, 0x64, 0x20, 0x70, 0x72, 0x69, 0x6e, 0x74, 0x73, 0x20, 0x69, 0x6e, 0x64
        /*0020*/ 	.byte	0x65, 0x78, 0x20, 0x66, 0x72, 0x6f, 0x6d, 0x20, 0x65, 0x6e, 0x64, 0x3a, 0x20, 0x25, 0x64, 0x0a
        /*0030*/ 	.byte	0x00
.L_0:


//--------------------- .nv.shared.reserved.0     --------------------------
	.section	.nv.shared.reserved.0,"aw",@nobits
	.weak		__nv_reservedSMEM_offset_0_alias
	.size		__nv_reservedSMEM_offset_0_alias, 0, 64
	.other		__nv_reservedSMEM_offset_0_alias,@"STO_CUDA_RESERVED_SHARED STV_DEFAULT"
__nv_reservedSMEM_offset_0_alias:
	.zero		0
	.zero		64


//--------------------- .nv.constant0._Z22printBlockIndexFromEndv --------------------------
	.section	.nv.constant0._Z22printBlockIndexFromEndv,"a",@progbits
	.sectionflags	@""
	.align	4
.nv.constant0._Z22printBlockIndexFromEndv:
	.zero		896


//--------------------- SYMBOLS --------------------------

	.type		.nv.reservedSmem.offset0,@object
	.size		.nv.reservedSmem.offset0,0x4
	.type		vprintf,@function
